//
// Generated by NVIDIA NVVM Compiler
//
// Compiler Build ID: CL-36424714
// Cuda compilation tools, release 13.0, V13.0.88
// Based on NVVM 20.0.0
//

.version 9.0
.target sm_100
.address_size 64

	// .globl	_Z4test6__half13__nv_bfloat16

.visible .entry _Z4test6__half13__nv_bfloat16(
	.param .align 2 .b8 _Z4test6__half13__nv_bfloat16_param_0[2],
	.param .align 2 .b8 _Z4test6__half13__nv_bfloat16_param_1[2]
)
{


	ret;

}


// ===== COMPILED SASS (sm_100) =====

	.target	sm_100

	.elftype	@"ET_EXEC"


//--------------------- .note.nv.tkinfo           --------------------------
	.section	.note.nv.tkinfo,"",@"SHT_NOTE"
	.sectionflags	@"SHF_NOTE_NV_TKINFO"
	.tkinfo
        /*0018*/ 	.word	0x00000002
        /*0030*/ 	.string	""
        /*0030*/ 	.string	"ptxas"
        /*0030*/ 	.string	"Cuda compilation tools, release 13.0, V13.0.88"
        /*0030*/ 	.string	"Build cuda_13.0.r13.0/compiler.36424714_0"
        /*0030*/ 	.string	"-arch sm_100 -m 64 "



//--------------------- .note.nv.cuinfo           --------------------------
	.section	.note.nv.cuinfo,"",@"SHT_NOTE"
	.sectionflags	@"SHF_NOTE_NV_CUINFO"
        /*0018*/ 	.short	0x0002
        /*001a*/ 	.short	0x0064
        /*001c*/ 	.short	0x0082
	.zero		2


//--------------------- .nv.info                  --------------------------
	.section	.nv.info,"",@"SHT_CUDA_INFO"
	.align	4


	//----- nvinfo : EIATTR_REGCOUNT
	.align		4
        /*0000*/ 	.byte	0x04, 0x2f
        /*0002*/ 	.short	(.L_1 - .L_0)
	.align		4
.L_0:
        /*0004*/ 	.word	index@(_Z4test6__half13__nv_bfloat16)
        /*0008*/ 	.word	0x00000004


	//----- nvinfo : EIATTR_FRAME_SIZE
	.align		4
.L_1:
        /*000c*/ 	.byte	0x04, 0x11
        /*000e*/ 	.short	(.L_3 - .L_2)
	.align		4
.L_2:
        /*0010*/ 	.word	index@(_Z4test6__half13__nv_bfloat16)
        /*0014*/ 	.word	0x00000000


	//----- nvinfo : EIATTR_MIN_STACK_SIZE
	.align		4
.L_3:
        /*0018*/ 	.byte	0x04, 0x12
        /*001a*/ 	.short	(.L_5 - .L_4)
	.align		4
.L_4:
        /*001c*/ 	.word	index@(_Z4test6__half13__nv_bfloat16)
        /*0020*/ 	.word	0x00000000
.L_5:


//--------------------- .nv.compat                --------------------------
	.section	.nv.compat,"",@"SHT_CUDA_COMPAT_INFO"
	.align	4
        /*0000*/ 	.byte	0x02, 0x09, 0x00, 0x00, 0x02, 0x02, 0x01, 0x00, 0x02, 0x05, 0x05, 0x00, 0x03, 0x07, 0x01, 0x01
        /*0010*/ 	.byte	0x02, 0x03, 0x00, 0x00, 0x02, 0x06, 0x01, 0x00, 0x04, 0x0b, 0x08, 0x00, 0x09, 0x00, 0x00, 0x00
        /*0020*/ 	.byte	0x00, 0x00, 0x00, 0x00


//--------------------- .nv.info._Z4test6__half13__nv_bfloat16 --------------------------
	.section	.nv.info._Z4test6__half13__nv_bfloat16,"",@"SHT_CUDA_INFO"
	.sectionflags	@""
	.align	4


	//----- nvinfo : EIATTR_CUDA_API_VERSION
	.align		4
        /*0000*/ 	.byte	0x04, 0x37
        /*0002*/ 	.short	(.L_7 - .L_6)
.L_6:
        /*0004*/ 	.word	0x00000082


	//----- nvinfo : EIATTR_KPARAM_INFO
	.align		4
.L_7:
        /*0008*/ 	.byte	0x04, 0x17
        /*000a*/ 	.short	(.L_9 - .L_8)
.L_8:
        /*000c*/ 	.word	0x00000000
        /*0010*/ 	.short	0x0001
        /*0012*/ 	.short	0x0002
        /*0014*/ 	.byte	0x00, 0xf0, 0x09, 0x00


	//----- nvinfo : EIATTR_KPARAM_INFO
	.align		4
.L_9:
        /*0018*/ 	.byte	0x04, 0x17
        /*001a*/ 	.short	(.L_11 - .L_10)
.L_10:
        /*001c*/ 	.word	0x00000000
        /*0020*/ 	.short	0x0000
        /*0022*/ 	.short	0x0000
        /*0024*/ 	.byte	0x00, 0xf0, 0x09, 0x00


	//----- nvinfo : EIATTR_SPARSE_MMA_MASK
	.align		4
.L_11:
        /*0028*/ 	.byte	0x03, 0x50
        /*002a*/ 	.short	0x0000


	//----- nvinfo : EIATTR_MAXREG_COUNT
	.align		4
        /*002c*/ 	.byte	0x03, 0x1b
        /*002e*/ 	.short	0x00ff


	//----- nvinfo : EIATTR_MERCURY_ISA_VERSION
	.align		4
        /*0030*/ 	.byte	0x03, 0x5f
        /*0032*/ 	.short	0x0101


	//----- nvinfo : EIATTR_VRC_CTA_INIT_COUNT
	.align		4
        /*0034*/ 	.byte	0x02, 0x4a
	.zero		1
	.zero		1


	//----- nvinfo : EIATTR_EXIT_INSTR_OFFSETS
	.align		4
        /*0038*/ 	.byte	0x04, 0x1c
        /*003a*/ 	.short	(.L_13 - .L_12)


	//   ....[0]....
.L_12:
        /*003c*/ 	.word	0x00000010


	//----- nvinfo : EIATTR_CBANK_PARAM_SIZE
	.align		4
.L_13:
        /*0040*/ 	.byte	0x03, 0x19
        /*0042*/ 	.short	0x0004


	//----- nvinfo : EIATTR_PARAM_CBANK
	.align		4
        /*0044*/ 	.byte	0x04, 0x0a
        /*0046*/ 	.short	(.L_15 - .L_14)
	.align		4
.L_14:
        /*0048*/ 	.word	index@(.nv.constant0._Z4test6__half13__nv_bfloat16)
        /*004c*/ 	.short	0x0380
        /*004e*/ 	.short	0x0004


	//----- nvinfo : EIATTR_SW_WAR
	.align		4
.L_15:
        /*0050*/ 	.byte	0x04, 0x36
        /*0052*/ 	.short	(.L_17 - .L_16)
.L_16:
        /*0054*/ 	.word	0x00000008
.L_17:


//--------------------- .nv.callgraph             --------------------------
	.section	.nv.callgraph,"",@"SHT_CUDA_CALLGRAPH"
	.align	4
	.sectionentsize	8
	.align		4
        /*0000*/ 	.word	0x00000000
	.align		4
        /*0004*/ 	.word	0xffffffff
	.align		4
        /*0008*/ 	.word	0x00000000
	.align		4
        /*000c*/ 	.word	0xfffffffe
	.align		4
        /*0010*/ 	.word	0x00000000
	.align		4
        /*0014*/ 	.word	0xfffffffd
	.align		4
        /*0018*/ 	.word	0x00000000
	.align		4
        /*001c*/ 	.word	0xfffffffc


//--------------------- .text._Z4test6__half13__nv_bfloat16 --------------------------
	.section	.text._Z4test6__half13__nv_bfloat16,"ax",@progbits
	.align	128
        .global         _Z4test6__half13__nv_bfloat16
        .type           _Z4test6__half13__nv_bfloat16,@function
        .size           _Z4test6__half13__nv_bfloat16,(.L_x_1 - _Z4test6__half13__nv_bfloat16)
        .other          _Z4test6__half13__nv_bfloat16,@"STO_CUDA_ENTRY STV_DEFAULT"
_Z4test6__half13__nv_bfloat16:
.text._Z4test6__half13__nv_bfloat16:
[----:B------:R-:W-:Y:S01]  /*0000*/  LDC R1, c[0x0][0x37c] ;  /* 0x0000df00ff017b82 */ /* 0x000fe20000000800 */
[----:B------:R-:W-:Y:S05]  /*0010*/  EXIT ;  /* 0x000000000000794d */ /* 0x000fea0003800000 */
.L_x_0:
[----:B------:R-:W-:-:S00]  /*0020*/  BRA `(.L_x_0) ;  /* 0xfffffffc00fc7947 */ /* 0x000fc0000383ffff */
[----:B------:R-:W-:-:S00]  /*0030*/  NOP ;  /* 0x0000000000007918 */ /* 0x000fc00000000000 */
        /* <DEDUP_REMOVED lines=12> */
.L_x_1:


//--------------------- .nv.shared.reserved.0     --------------------------
	.section	.nv.shared.reserved.0,"aw",@nobits
	.weak		__nv_reservedSMEM_offset_0_alias
	.size		__nv_reservedSMEM_offset_0_alias, 0, 64
	.other		__nv_reservedSMEM_offset_0_alias,@"STO_CUDA_RESERVED_SHARED STV_DEFAULT"
__nv_reservedSMEM_offset_0_alias:
	.zero		0
	.zero		64


//--------------------- .nv.constant0._Z4test6__half13__nv_bfloat16 --------------------------
	.section	.nv.constant0._Z4test6__half13__nv_bfloat16,"a",@progbits
	.sectionflags	@""
	.align	4
.nv.constant0._Z4test6__half13__nv_bfloat16:
	.zero		900


//--------------------- SYMBOLS --------------------------

	.type		.nv.reservedSmem.offset0,@object
	.size		.nv.reservedSmem.offset0,0x4
